	.headerflags	@"EF_CUDA_TEXMODE_UNIFIED EF_CUDA_64BIT_ADDRESS EF_CUDA_ACCELERATORS EF_CUDA_SM90 EF_CUDA_VIRTUAL_SM(EF_CUDA_SM90)"
	.elftype	@"ET_EXEC"


//--------------------- .nv.info                  --------------------------
	.section	.nv.info,"",@"SHT_CUDA_INFO"
	.align	4


	//----- nvinfo : EIATTR_REGCOUNT
	.align		4
        /*0000*/ 	.byte	0x04, 0x2f
        /*0002*/ 	.short	(.L_3 - .L_2)
	.align		4
.L_2:
        /*0004*/ 	.word	index@(triton_poi_fused__native_batch_norm_legit_no_training__unsafe_index_relu_11)
        /*0008*/ 	.word	0x00000018


	//----- nvinfo : EIATTR_MIN_STACK_SIZE
	.align		4
.L_3:
        /*000c*/ 	.byte	0x04, 0x12
        /*000e*/ 	.short	(.L_5 - .L_4)
	.align		4
.L_4:
        /*0010*/ 	.word	index@(triton_poi_fused__native_batch_norm_legit_no_training__unsafe_index_relu_11)
        /*0014*/ 	.word	0x00000000


	//----- nvinfo : EIATTR_FRAME_SIZE
	.align		4
.L_5:
        /*0018*/ 	.byte	0x04, 0x11
        /*001a*/ 	.short	(.L_7 - .L_6)
	.align		4
.L_6:
        /*001c*/ 	.word	index@(triton_poi_fused__native_batch_norm_legit_no_training__unsafe_index_relu_11)
        /*0020*/ 	.word	0x00000000


	//----- nvinfo : EIATTR_MIN_STACK_SIZE
	.align		4
.L_7:
        /*0024*/ 	.byte	0x04, 0x12
        /*0026*/ 	.short	(.L_9 - .L_8)
	.align		4
.L_8:
        /*0028*/ 	.word	index@(triton_poi_fused__native_batch_norm_legit_no_training__unsafe_index_relu_11)
        /*002c*/ 	.word	0x00000000
.L_9:


//--------------------- .nv.info.triton_poi_fused__native_batch_norm_legit_no_training__unsafe_index_relu_11 --------------------------
	.section	.nv.info.triton_poi_fused__native_batch_norm_legit_no_training__unsafe_index_relu_11,"",@"SHT_CUDA_INFO"
	.sectionflags	@""
	.align	4


	//----- nvinfo : EIATTR_CUDA_API_VERSION
	.align		4
        /*0000*/ 	.byte	0x04, 0x37
        /*0002*/ 	.short	(.L_11 - .L_10)
.L_10:
        /*0004*/ 	.word	0x0000007c


	//----- nvinfo : EIATTR_KPARAM_INFO
	.align		4
.L_11:
        /*0008*/ 	.byte	0x04, 0x17
        /*000a*/ 	.short	(.L_13 - .L_12)
.L_12:
        /*000c*/ 	.word	0x00000000
        /*0010*/ 	.short	0x0007
        /*0012*/ 	.short	0x0038
        /*0014*/ 	.byte	0x00, 0xf0, 0x11, 0x00


	//----- nvinfo : EIATTR_KPARAM_INFO
	.align		4
.L_13:
        /*0018*/ 	.byte	0x04, 0x17
        /*001a*/ 	.short	(.L_15 - .L_14)
.L_14:
        /*001c*/ 	.word	0x00000000
        /*0020*/ 	.short	0x0006
        /*0022*/ 	.short	0x0030
        /*0024*/ 	.byte	0x00, 0xf4, 0x21, 0x00


	//----- nvinfo : EIATTR_KPARAM_INFO
	.align		4
.L_15:
        /*0028*/ 	.byte	0x04, 0x17
        /*002a*/ 	.short	(.L_17 - .L_16)
.L_16:
        /*002c*/ 	.word	0x00000000
        /*0030*/ 	.short	0x0005
        /*0032*/ 	.short	0x0028
        /*0034*/ 	.byte	0x00, 0xf4, 0x21, 0x00


	//----- nvinfo : EIATTR_KPARAM_INFO
	.align		4
.L_17:
        /*0038*/ 	.byte	0x04, 0x17
        /*003a*/ 	.short	(.L_19 - .L_18)
.L_18:
        /*003c*/ 	.word	0x00000000
        /*0040*/ 	.short	0x0004
        /*0042*/ 	.short	0x0020
        /*0044*/ 	.byte	0x00, 0xf4, 0x21, 0x00


	//----- nvinfo : EIATTR_KPARAM_INFO
	.align		4
.L_19:
        /*0048*/ 	.byte	0x04, 0x17
        /*004a*/ 	.short	(.L_21 - .L_20)
.L_20:
        /*004c*/ 	.word	0x00000000
        /*0050*/ 	.short	0x0003
        /*0052*/ 	.short	0x0018
        /*0054*/ 	.byte	0x00, 0xf4, 0x21, 0x00


	//----- nvinfo : EIATTR_KPARAM_INFO
	.align		4
.L_21:
        /*0058*/ 	.byte	0x04, 0x17
        /*005a*/ 	.short	(.L_23 - .L_22)
.L_22:
        /*005c*/ 	.word	0x00000000
        /*0060*/ 	.short	0x0002
        /*0062*/ 	.short	0x0010
        /*0064*/ 	.byte	0x00, 0xf4, 0x21, 0x00


	//----- nvinfo : EIATTR_KPARAM_INFO
	.align		4
.L_23:
        /*0068*/ 	.byte	0x04, 0x17
        /*006a*/ 	.short	(.L_25 - .L_24)
.L_24:
        /*006c*/ 	.word	0x00000000
        /*0070*/ 	.short	0x0001
        /*0072*/ 	.short	0x0008
        /*0074*/ 	.byte	0x00, 0xf4, 0x21, 0x00


	//----- nvinfo : EIATTR_KPARAM_INFO
	.align		4
.L_25:
        /*0078*/ 	.byte	0x04, 0x17
        /*007a*/ 	.short	(.L_27 - .L_26)
.L_26:
        /*007c*/ 	.word	0x00000000
        /*0080*/ 	.short	0x0000
        /*0082*/ 	.short	0x0000
        /*0084*/ 	.byte	0x00, 0xf4, 0x21, 0x00


	//----- nvinfo : EIATTR_SPARSE_MMA_MASK
	.align		4
.L_27:
        /*0088*/ 	.byte	0x03, 0x50
        /*008a*/ 	.short	0x0000


	//----- nvinfo : EIATTR_MAXREG_COUNT
	.align		4
        /*008c*/ 	.byte	0x03, 0x1b
        /*008e*/ 	.short	0x00ff


	//----- nvinfo : EIATTR_EXIT_INSTR_OFFSETS
	.align		4
        /*0090*/ 	.byte	0x04, 0x1c
        /*0092*/ 	.short	(.L_29 - .L_28)


	//   ....[0]....
.L_28:
        /*0094*/ 	.word	0x00000580


	//----- nvinfo : EIATTR_REQNTID
	.align		4
.L_29:
        /*0098*/ 	.byte	0x04, 0x10
        /*009a*/ 	.short	(.L_31 - .L_30)
.L_30:
        /*009c*/ 	.word	0x00000100
        /*00a0*/ 	.word	0x00000001
        /*00a4*/ 	.word	0x00000001


	//----- nvinfo : EIATTR_CBANK_PARAM_SIZE
	.align		4
.L_31:
        /*00a8*/ 	.byte	0x03, 0x19
        /*00aa*/ 	.short	0x003c


	//----- nvinfo : EIATTR_PARAM_CBANK
	.align		4
        /*00ac*/ 	.byte	0x04, 0x0a
        /*00ae*/ 	.short	(.L_33 - .L_32)
	.align		4
.L_32:
        /*00b0*/ 	.word	index@(.nv.constant0.triton_poi_fused__native_batch_norm_legit_no_training__unsafe_index_relu_11)
        /*00b4*/ 	.short	0x0210
        /*00b6*/ 	.short	0x003c


	//----- nvinfo : EIATTR_SW_WAR
	.align		4
.L_33:
        /*00b8*/ 	.byte	0x04, 0x36
        /*00ba*/ 	.short	(.L_35 - .L_34)
.L_34:
        /*00bc*/ 	.word	0x00000008
.L_35:


//--------------------- .nv.callgraph             --------------------------
	.section	.nv.callgraph,"",@"SHT_CUDA_CALLGRAPH"
	.align	4
	.sectionentsize	8
	.align		4
        /*0000*/ 	.word	0x00000000
	.align		4
        /*0004*/ 	.word	0xffffffff
	.align		4
        /*0008*/ 	.word	0x00000000
	.align		4
        /*000c*/ 	.word	0xfffffffe
	.align		4
        /*0010*/ 	.word	0x00000000
	.align		4
        /*0014*/ 	.word	0xfffffffd
	.align		4
        /*0018*/ 	.word	0x00000000
	.align		4
        /*001c*/ 	.word	0xfffffffc


//--------------------- .nv.constant4             --------------------------
	.section	.nv.constant4,"a",@progbits
	.align	8
	.align		8
.nv.constant4:
        /*0000*/ 	.dword	_$_str
	.align		8
        /*0008*/ 	.dword	_$_str_$_2


//--------------------- .text.triton_poi_fused__native_batch_norm_legit_no_training__unsafe_index_relu_11 --------------------------
	.section	.text.triton_poi_fused__native_batch_norm_legit_no_training__unsafe_index_relu_11,"ax",@progbits
	.align	128
        .global         triton_poi_fused__native_batch_norm_legit_no_training__unsafe_index_relu_11
        .type           triton_poi_fused__native_batch_norm_legit_no_training__unsafe_index_relu_11,@function
        .size           triton_poi_fused__native_batch_norm_legit_no_training__unsafe_index_relu_11,(.L_x_1 - triton_poi_fused__native_batch_norm_legit_no_training__unsafe_index_relu_11)
        .other          triton_poi_fused__native_batch_norm_legit_no_training__unsafe_index_relu_11,@"STO_CUDA_ENTRY STV_DEFAULT"
triton_poi_fused__native_batch_norm_legit_no_training__unsafe_index_relu_11:
.text.triton_poi_fused__native_batch_norm_legit_no_training__unsafe_index_relu_11:
[----:B------:R-:W-:Y:S01]  /*0000*/  LDC R1, c[0x0][0x28] ;  /* 0x00000a00ff017b82 */ /* 0x000fe20000000800 */
[----:B------:R-:W1:Y:S07]  /*0010*/  S2R R0, SR_TID.X ;  /* 0x0000000000007919 */ /* 0x000e6e0000002100 */
[----:B------:R-:W2:Y:S01]  /*0020*/  LDC.64 R4, c[0x0][0x210] ;  /* 0x00008400ff047b82 */ /* 0x000ea20000000a00 */
[----:B------:R-:W-:Y:S01]  /*0030*/  ULDC.64 UR4, c[0x0][0x208] ;  /* 0x0000820000047ab9 */ /* 0x000fe20000000a00 */
[----:B------:R-:W-:Y:S01]  /*0040*/  ULDC.64 UR6, c[0x0][0x218] ;  /* 0x0000860000067ab9 */ /* 0x000fe20000000a00 */
[----:B------:R-:W3:Y:S05]  /*0050*/  S2R R11, SR_CTAID.X ;  /* 0x00000000000b7919 */ /* 0x000eea0000002500 */
[----:B------:R-:W4:Y:S08]  /*0060*/  LDC.64 R16, c[0x0][0x228] ;  /* 0x00008a00ff107b82 */ /* 0x000f300000000a00 */
[----:B------:R-:W5:Y:S01]  /*0070*/  LDC.64 R12, c[0x0][0x220] ;  /* 0x00008800ff0c7b82 */ /* 0x000f620000000a00 */
[----:B-1----:R-:W-:-:S05]  /*0080*/  IMAD.SHL.U32 R0, R0, 0x2, RZ ;  /* 0x0000000200007824 */ /* 0x002fca00078e00ff */
[----:B------:R-:W-:-:S05]  /*0090*/  LOP3.LUT R0, R0, 0x1fe, RZ, 0xc0, !PT ;  /* 0x000001fe00007812 */ /* 0x000fca00078ec0ff */
[----:B---3--:R-:W-:-:S05]  /*00a0*/  IMAD R0, R11, 0x200, R0 ;  /* 0x000002000b007824 */ /* 0x008fca00078e0200 */
[----:B------:R-:W-:-:S04]  /*00b0*/  SHF.R.S32.HI R3, RZ, 0x1f, R0 ;  /* 0x0000001fff037819 */ /* 0x000fc80000011400 */
[----:B------:R-:W-:-:S04]  /*00c0*/  LEA.HI R3, R3, R0, RZ, 0x3 ;  /* 0x0000000003037211 */ /* 0x000fc800078f18ff */
[----:B------:R-:W-:-:S04]  /*00d0*/  SHF.R.S32.HI R2, RZ, 0x3, R3 ;  /* 0x00000003ff027819 */ /* 0x000fc80000011403 */
[----:B------:R-:W-:-:S04]  /*00e0*/  LEA.HI R6, R2, R2, RZ, 0x3 ;  /* 0x0000000202067211 */ /* 0x000fc800078f18ff */
[----:B------:R-:W-:-:S05]  /*00f0*/  LOP3.LUT R7, R6, 0xfffffff8, RZ, 0xc0, !PT ;  /* 0xfffffff806077812 */ /* 0x000fca00078ec0ff */
[----:B------:R-:W-:Y:S01]  /*0100*/  IMAD.IADD R7, R2, 0x1, -R7 ;  /* 0x0000000102077824 */ /* 0x000fe200078e0a07 */
[----:B------:R-:W-:-:S03]  /*0110*/  LOP3.LUT R3, R3, 0xfffffff8, RZ, 0xc0, !PT ;  /* 0xfffffff803037812 */ /* 0x000fc600078ec0ff */
[----:B--2---:R-:W-:-:S04]  /*0120*/  IMAD.WIDE R8, R7, 0x8, R4 ;  /* 0x0000000807087825 */ /* 0x004fc800078e0204 */
[----:B------:R-:W-:Y:S02]  /*0130*/  IMAD.IADD R3, R0, 0x1, -R3 ;  /* 0x0000000100037824 */ /* 0x000fe400078e0a03 */
[----:B------:R-:W2:Y:S02]  /*0140*/  LDG.E.EL.64 R8, desc[UR4][R8.64] ;  /* 0x0000000408087981 */ /* 0x000ea4000c2e1b00 */
[----:B------:R-:W-:-:S06]  /*0150*/  IMAD.WIDE R4, R3, 0x8, R4 ;  /* 0x0000000803047825 */ /* 0x000fcc00078e0204 */
[----:B------:R-:W3:Y:S01]  /*0160*/  LDG.E.EL.128 R4, desc[UR4][R4.64] ;  /* 0x0000000404047981 */ /* 0x000ee2000c2e1d00 */
[----:B------:R-:W-:Y:S02]  /*0170*/  SHF.R.S32.HI R3, RZ, 0x16, R11 ;  /* 0x00000016ff037819 */ /* 0x000fe4000001140b */
[----:B------:R-:W1:Y:S02]  /*0180*/  LDC.64 R10, c[0x0][0x230] ;  /* 0x00008c00ff0a7b82 */ /* 0x000e640000000a00 */
[----:B------:R-:W-:-:S04]  /*0190*/  SGXT R3, R3, 0x1 ;  /* 0x000000010303781a */ /* 0x000fc80000000200 */
[----:B------:R-:W-:-:S04]  /*01a0*/  LEA.HI R3, R3, R0, RZ, 0x6 ;  /* 0x0000000003037211 */ /* 0x000fc800078f30ff */
[--C-:B------:R-:W-:Y:S02]  /*01b0*/  SHF.R.S32.HI R14, RZ, 0x6, R3.reuse ;  /* 0x00000006ff0e7819 */ /* 0x100fe40000011403 */
[----:B------:R-:W-:-:S04]  /*01c0*/  SHF.R.S32.HI R3, RZ, 0x1f, R3 ;  /* 0x0000001fff037819 */ /* 0x000fc80000011403 */
[----:B------:R-:W-:-:S04]  /*01d0*/  LEA.HI R3, R3, R14, RZ, 0xa ;  /* 0x0000000e03037211 */ /* 0x000fc800078f50ff */
[----:B------:R-:W-:-:S05]  /*01e0*/  LOP3.LUT R3, R3, 0xfffffc00, RZ, 0xc0, !PT ;  /* 0xfffffc0003037812 */ /* 0x000fca00078ec0ff */
[----:B------:R-:W-:-:S04]  /*01f0*/  IMAD.IADD R3, R14, 0x1, -R3 ;  /* 0x000000010e037824 */ /* 0x000fc800078e0a03 */
[----:B----4-:R-:W-:-:S05]  /*0200*/  IMAD.WIDE R16, R3, 0x4, R16 ;  /* 0x0000000403107825 */ /* 0x010fca00078e0210 */
[----:B------:R4:W4:Y:S01]  /*0210*/  LDG.E.EL R2, desc[UR4][R16.64] ;  /* 0x0000000410027981 */ /* 0x000922000c2e1900 */
[----:B-----5:R-:W-:-:S06]  /*0220*/  IMAD.WIDE R12, R3, 0x4, R12 ;  /* 0x00000004030c7825 */ /* 0x020fcc00078e020c */
[----:B------:R-:W5:Y:S01]  /*0230*/  LDG.E.EL R12, desc[UR4][R12.64] ;  /* 0x000000040c0c7981 */ /* 0x000f62000c2e1900 */
[----:B-1----:R-:W-:-:S06]  /*0240*/  IMAD.WIDE R10, R3, 0x4, R10 ;  /* 0x00000004030a7825 */ /* 0x002fcc00078e020a */
[----:B------:R-:W5:Y:S01]  /*0250*/  LDG.E.EL R10, desc[UR4][R10.64] ;  /* 0x000000040a0a7981 */ /* 0x000f62000c2e1900 */
[----:B--2---:R-:W-:-:S04]  /*0260*/  SHF.R.U32.HI R21, RZ, 0x1d, R9 ;  /* 0x0000001dff157819 */ /* 0x004fc80000011609 */
[----:B------:R-:W-:-:S04]  /*0270*/  LOP3.LUT R21, R21, 0x4, RZ, 0xc0, !PT ;  /* 0x0000000415157812 */ /* 0x000fc800078ec0ff */
[----:B------:R-:W-:Y:S02]  /*0280*/  IADD3 R21, P0, R8, R21, RZ ;  /* 0x0000001508157210 */ /* 0x000fe40007f1e0ff */
[----:B---3--:R-:W-:Y:S02]  /*0290*/  SHF.R.U32.HI R20, RZ, 0x1b, R5 ;  /* 0x0000001bff147819 */ /* 0x008fe40000011605 */
[----:B------:R-:W-:Y:S01]  /*02a0*/  SHF.R.U32.HI R15, RZ, 0x1b, R7 ;  /* 0x0000001bff0f7819 */ /* 0x000fe20000011607 */
[----:B------:R-:W-:Y:S01]  /*02b0*/  IMAD.X R18, RZ, RZ, R9, P0 ;  /* 0x000000ffff127224 */ /* 0x000fe200000e0609 */
[----:B------:R-:W-:Y:S01]  /*02c0*/  LEA R19, P0, R4, UR6, 0x2 ;  /* 0x0000000604137c11 */ /* 0x000fe2000f8010ff */
[----:B------:R-:W1:Y:S01]  /*02d0*/  LDC.64 R8, c[0x0][0x238] ;  /* 0x00008e00ff087b82 */ /* 0x000e620000000a00 */
[----:B----4-:R-:W-:Y:S01]  /*02e0*/  IMAD.SHL.U32 R17, R21, 0x10, RZ ;  /* 0x0000001015117824 */ /* 0x010fe200078e00ff */
[----:B------:R-:W-:Y:S02]  /*02f0*/  LOP3.LUT R20, R20, 0x10, RZ, 0xc0, !PT ;  /* 0x0000001014147812 */ /* 0x000fe400078ec0ff */
[----:B------:R-:W-:-:S02]  /*0300*/  LEA R16, P2, R6, UR6, 0x2 ;  /* 0x0000000606107c11 */ /* 0x000fc4000f8410ff */
[----:B------:R-:W-:Y:S02]  /*0310*/  LOP3.LUT R15, R15, 0x10, RZ, 0xc0, !PT ;  /* 0x000000100f0f7812 */ /* 0x000fe400078ec0ff */
[----:B------:R-:W-:Y:S02]  /*0320*/  LEA.HI.X R5, R4, UR7, R5, 0x2, P0 ;  /* 0x0000000704057c11 */ /* 0x000fe400080f1405 */
[----:B------:R-:W-:Y:S02]  /*0330*/  SHF.L.U64.HI R18, R21, 0x4, R18 ;  /* 0x0000000415127819 */ /* 0x000fe40000010212 */
[C---:B------:R-:W-:Y:S02]  /*0340*/  IADD3 R4, P1, P0, R17.reuse, R19, R20 ;  /* 0x0000001311047210 */ /* 0x040fe4000783e014 */
[----:B------:R-:W-:Y:S02]  /*0350*/  LEA.HI.X R7, R6, UR7, R7, 0x2, P2 ;  /* 0x0000000706077c11 */ /* 0x000fe400090f1407 */
[----:B------:R-:W-:Y:S01]  /*0360*/  IADD3 R6, P2, P3, R17, R16, R15 ;  /* 0x0000001011067210 */ /* 0x000fe20007b5e00f */
[----:B------:R-:W-:Y:S01]  /*0370*/  IMAD.SHL.U32 R15, R14, 0x10, RZ ;  /* 0x000000100e0f7824 */ /* 0x000fe200078e00ff */
[----:B------:R-:W-:-:S02]  /*0380*/  IADD3.X R5, R18, R5, RZ, P1, P0 ;  /* 0x0000000512057210 */ /* 0x000fc40000fe04ff */
[----:B------:R-:W-:Y:S01]  /*0390*/  IADD3.X R7, R18, R7, RZ, P2, P3 ;  /* 0x0000000712077210 */ /* 0x000fe200017e64ff */
[----:B------:R-:W-:-:S04]  /*03a0*/  IMAD.WIDE R4, R15, 0x4, R4 ;  /* 0x000000040f047825 */ /* 0x000fc800078e0204 */
[----:B------:R-:W-:Y:S02]  /*03b0*/  IMAD.WIDE R6, R15, 0x4, R6 ;  /* 0x000000040f067825 */ /* 0x000fe400078e0206 */
[----:B------:R2:W5:Y:S02]  /*03c0*/  LDG.E.EL R5, desc[UR4][R4.64] ;  /* 0x0000000404057981 */ /* 0x000564000c2e1900 */
[----:B-1----:R-:W-:Y:S02]  /*03d0*/  IMAD.WIDE R8, R3, 0x4, R8 ;  /* 0x0000000403087825 */ /* 0x002fe400078e0208 */
[----:B------:R-:W3:Y:S04]  /*03e0*/  LDG.E.EL R7, desc[UR4][R6.64] ;  /* 0x0000000406077981 */ /* 0x000ee8000c2e1900 */
[----:B------:R-:W4:Y:S01]  /*03f0*/  LDG.E.EL R9, desc[UR4][R8.64] ;  /* 0x0000000408097981 */ /* 0x000f22000c2e1900 */
[----:B------:R-:W-:Y:S01]  /*0400*/  FADD R14, R2, 9.9999997473787516356e-06 ;  /* 0x3727c5ac020e7421 */ /* 0x000fe20000000000 */
[----:B--2---:R-:W-:Y:S01]  /*0410*/  IMAD.MOV.U32 R4, RZ, RZ, 0x3e800000 ;  /* 0x3e800000ff047424 */ /* 0x004fe200078e00ff */
[----:B------:R-:W1:Y:S02]  /*0420*/  LDC.64 R2, c[0x0][0x240] ;  /* 0x00009000ff027b82 */ /* 0x000e640000000a00 */
[----:B------:R-:W2:Y:S02]  /*0430*/  MUFU.SQRT R15, R14 ;  /* 0x0000000e000f7308 */ /* 0x000ea40000002000 */
[----:B--2---:R-:W-:-:S02]  /*0440*/  FSETP.GT.AND P0, PT, R15, 8.50705917302346158658e+37, PT ;  /* 0x7e8000000f00780b */ /* 0x004fc40003f04000 */
[----:B------:R-:W-:-:S11]  /*0450*/  FSETP.GEU.AND P1, PT, R15, 1.175494350822287508e-38, PT ;  /* 0x008000000f00780b */ /* 0x000fd60003f2e000 */
[----:B------:R-:W-:-:S04]  /*0460*/  @P0 FMUL R15, R15, 0.25 ;  /* 0x3e8000000f0f0820 */ /* 0x000fc80000400000 */
[----:B------:R-:W-:-:S06]  /*0470*/  @!P1 FMUL R15, R15, 16777216 ;  /* 0x4b8000000f0f9820 */ /* 0x000fcc0000400000 */
[----:B------:R-:W2:Y:S01]  /*0480*/  MUFU.RCP R15, R15 ;  /* 0x0000000f000f7308 */ /* 0x000ea20000001000 */
[----:B------:R-:W-:-:S05]  /*0490*/  FSEL R4, R4, 1, P0 ;  /* 0x3f80000004047808 */ /* 0x000fca0000000000 */
[----:B------:R-:W-:-:S04]  /*04a0*/  @!P1 FMUL R4, R4, 16777216 ;  /* 0x4b80000004049820 */ /* 0x000fc80000400000 */
[----:B--2---:R-:W-:Y:S01]  /*04b0*/  FMUL R4, R15, R4 ;  /* 0x000000040f047220 */ /* 0x004fe20000400000 */
[----:B-1----:R-:W-:-:S04]  /*04c0*/  IMAD.WIDE R2, R0, 0x4, R2 ;  /* 0x0000000400027825 */ /* 0x002fc800078e0202 */
[C---:B-----5:R-:W-:Y:S01]  /*04d0*/  FADD R5, -R12.reuse, R5 ;  /* 0x000000050c057221 */ /* 0x060fe20000000100 */
[----:B---3--:R-:W-:-:S03]  /*04e0*/  FADD R7, -R12, R7 ;  /* 0x000000070c077221 */ /* 0x008fc60000000100 */
[-C--:B------:R-:W-:Y:S01]  /*04f0*/  FMUL R5, R5, R4.reuse ;  /* 0x0000000405057220 */ /* 0x080fe20000400000 */
[----:B------:R-:W-:-:S03]  /*0500*/  FMUL R4, R7, R4 ;  /* 0x0000000407047220 */ /* 0x000fc60000400000 */
[C-C-:B----4-:R-:W-:Y:S01]  /*0510*/  FFMA R5, R10.reuse, R5, R9.reuse ;  /* 0x000000050a057223 */ /* 0x150fe20000000009 */
[----:B------:R-:W-:-:S04]  /*0520*/  FFMA R4, R10, R4, R9 ;  /* 0x000000040a047223 */ /* 0x000fc80000000009 */
[C---:B------:R-:W-:Y:S02]  /*0530*/  FSETP.GEU.AND P0, PT, R5.reuse, RZ, PT ;  /* 0x000000ff0500720b */ /* 0x040fe40003f0e000 */
[C---:B------:R-:W-:Y:S02]  /*0540*/  FSETP.GEU.AND P1, PT, R4.reuse, RZ, PT ;  /* 0x000000ff0400720b */ /* 0x040fe40003f2e000 */
[----:B------:R-:W-:Y:S02]  /*0550*/  FSEL R6, R5, RZ, P0 ;  /* 0x000000ff05067208 */ /* 0x000fe40000000000 */
[----:B------:R-:W-:-:S05]  /*0560*/  FSEL R7, R4, RZ, P1 ;  /* 0x000000ff04077208 */ /* 0x000fca0000800000 */
[----:B------:R-:W-:Y:S01]  /*0570*/  STG.E.64 desc[UR4][R2.64], R6 ;  /* 0x0000000602007986 */ /* 0x000fe2000c101b04 */
[----:B------:R-:W-:Y:S05]  /*0580*/  EXIT ;  /* 0x000000000000794d */ /* 0x000fea0003800000 */
.L_x_0:
[----:B------:R-:W-:-:S00]  /*0590*/  BRA `(.L_x_0) ;  /* 0xfffffffc00fc7947 */ /* 0x000fc0000383ffff */
[----:B------:R-:W-:-:S00]  /*05a0*/  NOP ;  /* 0x0000000000007918 */ /* 0x000fc00000000000 */
        /* <DEDUP_REMOVED lines=13> */
.L_x_1:


//--------------------- .nv.global.init           --------------------------
	.section	.nv.global.init,"aw",@progbits
.nv.global.init:
	.type		_$_str,@object
	.size		_$_str,(_$_str_$_2 - _$_str)
_$_str:
        /*0000*/ 	.byte	0x5f, 0x5f, 0x43, 0x55, 0x44, 0x41, 0x5f, 0x46, 0x54, 0x5a, 0x00
	.type		_$_str_$_2,@object
	.size		_$_str_$_2,(.L_1 - _$_str_$_2)
_$_str_$_2:
        /*000b*/ 	.byte	0x5f, 0x5f, 0x43, 0x55, 0x44, 0x41, 0x5f, 0x50, 0x52, 0x45, 0x43, 0x5f, 0x53, 0x51, 0x52, 0x54
        /*001b*/ 	.byte	0x00
.L_1:


//--------------------- .nv.constant0.triton_poi_fused__native_batch_norm_legit_no_training__unsafe_index_relu_11 --------------------------
	.section	.nv.constant0.triton_poi_fused__native_batch_norm_legit_no_training__unsafe_index_relu_11,"a",@progbits
	.sectionflags	@""
	.align	4
.nv.constant0.triton_poi_fused__native_batch_norm_legit_no_training__unsafe_index_relu_11:
	.zero		588
